//
// Generated by NVIDIA NVVM Compiler
//
// Compiler Build ID: CL-36424714
// Cuda compilation tools, release 13.0, V13.0.88
// Based on NVVM 20.0.0
//

.version 9.0
.target sm_100
.address_size 64

	// .globl	_Z9matrixMulPKfS0_Pf
// _ZZ9matrixMulPKfS0_PfE3s_a has been demoted
// _ZZ9matrixMulPKfS0_PfE3s_b has been demoted

.visible .entry _Z9matrixMulPKfS0_Pf(
	.param .u64 .ptr .align 1 _Z9matrixMulPKfS0_Pf_param_0,
	.param .u64 .ptr .align 1 _Z9matrixMulPKfS0_Pf_param_1,
	.param .u64 .ptr .align 1 _Z9matrixMulPKfS0_Pf_param_2
)
{
	.reg .pred 	%p<9>;
	.reg .b32 	%r<95>;
	.reg .b32 	%f<70>;
	.reg .b64 	%rd<13>;
	// demoted variable
	.shared .align 4 .b8 _ZZ9matrixMulPKfS0_PfE3s_a[4096];
	// demoted variable
	.shared .align 4 .b8 _ZZ9matrixMulPKfS0_PfE3s_b[4096];
	ld.param.u64 	%rd4, [_Z9matrixMulPKfS0_Pf_param_0];
	ld.param.u64 	%rd5, [_Z9matrixMulPKfS0_Pf_param_1];
	ld.param.u64 	%rd3, [_Z9matrixMulPKfS0_Pf_param_2];
	cvta.to.global.u64 	%rd1, %rd5;
	cvta.to.global.u64 	%rd2, %rd4;
	mov.u32 	%r32, %ctaid.y;
	mov.u32 	%r33, %ntid.y;
	mov.u32 	%r1, %tid.y;
	mad.lo.s32 	%r34, %r32, %r33, %r1;
	mov.u32 	%r35, %ctaid.x;
	mov.u32 	%r2, %ntid.x;
	mul.lo.s32 	%r3, %r35, %r2;
	mov.u32 	%r4, %tid.x;
	shl.b32 	%r36, %r34, 10;
	or.b32  	%r5, %r36, %r4;
	mul.lo.s32 	%r6, %r1, %r2;
	add.s32 	%r37, %r6, %r4;
	shl.b32 	%r38, %r37, 2;
	mov.u32 	%r39, _ZZ9matrixMulPKfS0_PfE3s_a;
	add.s32 	%r7, %r39, %r38;
	mov.u32 	%r40, _ZZ9matrixMulPKfS0_PfE3s_b;
	add.s32 	%r8, %r40, %r38;
	and.b32  	%r9, %r2, 7;
	and.b32  	%r10, %r2, 3;
	and.b32  	%r11, %r2, 2040;
	and.b32  	%r12, %r2, 1;
	and.b32  	%r41, %r2, -8;
	neg.s32 	%r13, %r41;
	shl.b32 	%r42, %r4, 2;
	add.s32 	%r14, %r40, %r42;
	shl.b32 	%r15, %r2, 5;
	shl.b32 	%r43, %r6, 2;
	add.s32 	%r44, %r43, %r39;
	add.s32 	%r16, %r44, 16;
	shl.b32 	%r17, %r2, 2;
	mov.f32 	%f69, 0f00000000;
	mov.b32 	%r88, 0;
$L__BB0_1:
	setp.lt.u32 	%p1, %r2, 8;
	add.s32 	%r46, %r5, %r88;
	mul.wide.u32 	%rd6, %r46, 4;
	add.s64 	%rd7, %rd2, %rd6;
	ld.global.f32 	%f16, [%rd7];
	st.shared.f32 	[%r7], %f16;
	add.s32 	%r47, %r1, %r88;
	shl.b32 	%r48, %r47, 10;
	add.s32 	%r49, %r3, %r4;
	add.s32 	%r50, %r48, %r49;
	mul.wide.u32 	%rd8, %r50, 4;
	add.s64 	%rd9, %rd1, %rd8;
	ld.global.f32 	%f17, [%rd9];
	st.shared.f32 	[%r8], %f17;
	bar.sync 	0;
	mov.b32 	%r93, 0;
	@%p1 bra 	$L__BB0_4;
	mov.u32 	%r89, %r16;
	mov.u32 	%r90, %r14;
	mov.u32 	%r91, %r13;
$L__BB0_3:
	.pragma "nounroll";
	ld.shared.f32 	%f18, [%r89+-16];
	ld.shared.f32 	%f19, [%r90];
	fma.rn.f32 	%f20, %f18, %f19, %f69;
	ld.shared.f32 	%f21, [%r89+-12];
	add.s32 	%r51, %r90, %r17;
	ld.shared.f32 	%f22, [%r51];
	fma.rn.f32 	%f23, %f21, %f22, %f20;
	ld.shared.f32 	%f24, [%r89+-8];
	add.s32 	%r52, %r51, %r17;
	ld.shared.f32 	%f25, [%r52];
	fma.rn.f32 	%f26, %f24, %f25, %f23;
	ld.shared.f32 	%f27, [%r89+-4];
	add.s32 	%r53, %r52, %r17;
	ld.shared.f32 	%f28, [%r53];
	fma.rn.f32 	%f29, %f27, %f28, %f26;
	ld.shared.f32 	%f30, [%r89];
	add.s32 	%r54, %r53, %r17;
	ld.shared.f32 	%f31, [%r54];
	fma.rn.f32 	%f32, %f30, %f31, %f29;
	ld.shared.f32 	%f33, [%r89+4];
	add.s32 	%r55, %r54, %r17;
	ld.shared.f32 	%f34, [%r55];
	fma.rn.f32 	%f35, %f33, %f34, %f32;
	ld.shared.f32 	%f36, [%r89+8];
	add.s32 	%r56, %r55, %r17;
	ld.shared.f32 	%f37, [%r56];
	fma.rn.f32 	%f38, %f36, %f37, %f35;
	ld.shared.f32 	%f39, [%r89+12];
	add.s32 	%r57, %r56, %r17;
	ld.shared.f32 	%f40, [%r57];
	fma.rn.f32 	%f69, %f39, %f40, %f38;
	add.s32 	%r91, %r91, 8;
	add.s32 	%r90, %r90, %r15;
	add.s32 	%r89, %r89, 32;
	setp.ne.s32 	%p2, %r91, 0;
	mov.u32 	%r93, %r11;
	@%p2 bra 	$L__BB0_3;
$L__BB0_4:
	setp.eq.s32 	%p3, %r9, 0;
	@%p3 bra 	$L__BB0_12;
	add.s32 	%r58, %r9, -1;
	setp.lt.u32 	%p4, %r58, 3;
	@%p4 bra 	$L__BB0_7;
	add.s32 	%r59, %r93, %r6;
	shl.b32 	%r60, %r59, 2;
	mov.u32 	%r61, _ZZ9matrixMulPKfS0_PfE3s_a;
	add.s32 	%r62, %r61, %r60;
	ld.shared.f32 	%f42, [%r62];
	mad.lo.s32 	%r63, %r93, %r2, %r4;
	shl.b32 	%r64, %r63, 2;
	mov.u32 	%r65, _ZZ9matrixMulPKfS0_PfE3s_b;
	add.s32 	%r66, %r65, %r64;
	ld.shared.f32 	%f43, [%r66];
	fma.rn.f32 	%f44, %f42, %f43, %f69;
	ld.shared.f32 	%f45, [%r62+4];
	add.s32 	%r67, %r66, %r17;
	ld.shared.f32 	%f46, [%r67];
	fma.rn.f32 	%f47, %f45, %f46, %f44;
	ld.shared.f32 	%f48, [%r62+8];
	add.s32 	%r68, %r67, %r17;
	ld.shared.f32 	%f49, [%r68];
	fma.rn.f32 	%f50, %f48, %f49, %f47;
	ld.shared.f32 	%f51, [%r62+12];
	add.s32 	%r69, %r68, %r17;
	ld.shared.f32 	%f52, [%r69];
	fma.rn.f32 	%f69, %f51, %f52, %f50;
	add.s32 	%r93, %r93, 4;
$L__BB0_7:
	setp.eq.s32 	%p5, %r10, 0;
	@%p5 bra 	$L__BB0_12;
	setp.eq.s32 	%p6, %r10, 1;
	@%p6 bra 	$L__BB0_10;
	add.s32 	%r70, %r93, %r6;
	shl.b32 	%r71, %r70, 2;
	mov.u32 	%r72, _ZZ9matrixMulPKfS0_PfE3s_a;
	add.s32 	%r73, %r72, %r71;
	ld.shared.f32 	%f54, [%r73];
	mad.lo.s32 	%r74, %r93, %r2, %r4;
	shl.b32 	%r75, %r74, 2;
	mov.u32 	%r76, _ZZ9matrixMulPKfS0_PfE3s_b;
	add.s32 	%r77, %r76, %r75;
	ld.shared.f32 	%f55, [%r77];
	fma.rn.f32 	%f56, %f54, %f55, %f69;
	ld.shared.f32 	%f57, [%r73+4];
	add.s32 	%r78, %r77, %r17;
	ld.shared.f32 	%f58, [%r78];
	fma.rn.f32 	%f69, %f57, %f58, %f56;
	add.s32 	%r93, %r93, 2;
$L__BB0_10:
	setp.eq.s32 	%p7, %r12, 0;
	@%p7 bra 	$L__BB0_12;
	add.s32 	%r79, %r93, %r6;
	shl.b32 	%r80, %r79, 2;
	mov.u32 	%r81, _ZZ9matrixMulPKfS0_PfE3s_a;
	add.s32 	%r82, %r81, %r80;
	ld.shared.f32 	%f59, [%r82];
	mad.lo.s32 	%r83, %r93, %r2, %r4;
	shl.b32 	%r84, %r83, 2;
	mov.u32 	%r85, _ZZ9matrixMulPKfS0_PfE3s_b;
	add.s32 	%r86, %r85, %r84;
	ld.shared.f32 	%f60, [%r86];
	fma.rn.f32 	%f69, %f59, %f60, %f69;
$L__BB0_12:
	bar.sync 	0;
	add.s32 	%r88, %r88, %r2;
	setp.lt.u32 	%p8, %r88, 1024;
	@%p8 bra 	$L__BB0_1;
	cvta.to.global.u64 	%rd10, %rd3;
	add.s32 	%r87, %r5, %r3;
	mul.wide.s32 	%rd11, %r87, 4;
	add.s64 	%rd12, %rd10, %rd11;
	st.global.f32 	[%rd12], %f69;
	ret;

}


// ===== COMPILED SASS (sm_100) =====

	.target	sm_100

	.elftype	@"ET_EXEC"


//--------------------- .note.nv.tkinfo           --------------------------
	.section	.note.nv.tkinfo,"",@"SHT_NOTE"
	.sectionflags	@"SHF_NOTE_NV_TKINFO"
	.tkinfo
        /*0018*/ 	.word	0x00000002
        /*0030*/ 	.string	""
        /*0030*/ 	.string	"ptxas"
        /*0030*/ 	.string	"Cuda compilation tools, release 13.0, V13.0.88"
        /*0030*/ 	.string	"Build cuda_13.0.r13.0/compiler.36424714_0"
        /*0030*/ 	.string	"-arch sm_100 -m 64 "



//--------------------- .note.nv.cuinfo           --------------------------
	.section	.note.nv.cuinfo,"",@"SHT_NOTE"
	.sectionflags	@"SHF_NOTE_NV_CUINFO"
        /*0018*/ 	.short	0x0002
        /*001a*/ 	.short	0x0064
        /*001c*/ 	.short	0x0082
	.zero		2


//--------------------- .nv.info                  --------------------------
	.section	.nv.info,"",@"SHT_CUDA_INFO"
	.align	4


	//----- nvinfo : EIATTR_REGCOUNT
	.align		4
        /*0000*/ 	.byte	0x04, 0x2f
        /*0002*/ 	.short	(.L_1 - .L_0)
	.align		4
.L_0:
        /*0004*/ 	.word	index@(_Z9matrixMulPKfS0_Pf)
        /*0008*/ 	.word	0x00000020


	//----- nvinfo : EIATTR_FRAME_SIZE
	.align		4
.L_1:
        /*000c*/ 	.byte	0x04, 0x11
        /*000e*/ 	.short	(.L_3 - .L_2)
	.align		4
.L_2:
        /*0010*/ 	.word	index@(_Z9matrixMulPKfS0_Pf)
        /*0014*/ 	.word	0x00000000


	//----- nvinfo : EIATTR_MIN_STACK_SIZE
	.align		4
.L_3:
        /*0018*/ 	.byte	0x04, 0x12
        /*001a*/ 	.short	(.L_5 - .L_4)
	.align		4
.L_4:
        /*001c*/ 	.word	index@(_Z9matrixMulPKfS0_Pf)
        /*0020*/ 	.word	0x00000000
.L_5:


//--------------------- .nv.compat                --------------------------
	.section	.nv.compat,"",@"SHT_CUDA_COMPAT_INFO"
	.align	4
        /*0000*/ 	.byte	0x02, 0x09, 0x00, 0x00, 0x02, 0x02, 0x01, 0x00, 0x02, 0x05, 0x05, 0x00, 0x03, 0x07, 0x01, 0x01
        /*0010*/ 	.byte	0x02, 0x03, 0x00, 0x00, 0x02, 0x06, 0x01, 0x00, 0x04, 0x0b, 0x08, 0x00, 0x09, 0x00, 0x00, 0x00
        /*0020*/ 	.byte	0x00, 0x00, 0x00, 0x00


//--------------------- .nv.info._Z9matrixMulPKfS0_Pf --------------------------
	.section	.nv.info._Z9matrixMulPKfS0_Pf,"",@"SHT_CUDA_INFO"
	.sectionflags	@""
	.align	4


	//----- nvinfo : EIATTR_CUDA_API_VERSION
	.align		4
        /*0000*/ 	.byte	0x04, 0x37
        /*0002*/ 	.short	(.L_7 - .L_6)
.L_6:
        /*0004*/ 	.word	0x00000082


	//----- nvinfo : EIATTR_KPARAM_INFO
	.align		4
.L_7:
        /*0008*/ 	.byte	0x04, 0x17
        /*000a*/ 	.short	(.L_9 - .L_8)
.L_8:
        /*000c*/ 	.word	0x00000000
        /*0010*/ 	.short	0x0002
        /*0012*/ 	.short	0x0010
        /*0014*/ 	.byte	0x00, 0xf5, 0x21, 0x00


	//----- nvinfo : EIATTR_KPARAM_INFO
	.align		4
.L_9:
        /*0018*/ 	.byte	0x04, 0x17
        /*001a*/ 	.short	(.L_11 - .L_10)
.L_10:
        /*001c*/ 	.word	0x00000000
        /*0020*/ 	.short	0x0001
        /*0022*/ 	.short	0x0008
        /*0024*/ 	.byte	0x00, 0xf5, 0x21, 0x00


	//----- nvinfo : EIATTR_KPARAM_INFO
	.align		4
.L_11:
        /*0028*/ 	.byte	0x04, 0x17
        /*002a*/ 	.short	(.L_13 - .L_12)
.L_12:
        /*002c*/ 	.word	0x00000000
        /*0030*/ 	.short	0x0000
        /*0032*/ 	.short	0x0000
        /*0034*/ 	.byte	0x00, 0xf5, 0x21, 0x00


	//----- nvinfo : EIATTR_SPARSE_MMA_MASK
	.align		4
.L_13:
        /*0038*/ 	.byte	0x03, 0x50
        /*003a*/ 	.short	0x0000


	//----- nvinfo : EIATTR_MAXREG_COUNT
	.align		4
        /*003c*/ 	.byte	0x03, 0x1b
        /*003e*/ 	.short	0x00ff


	//----- nvinfo : EIATTR_NUM_BARRIERS
	.align		4
        /*0040*/ 	.byte	0x02, 0x4c
        /*0042*/ 	.byte	0x01
	.zero		1


	//----- nvinfo : EIATTR_MERCURY_ISA_VERSION
	.align		4
        /*0044*/ 	.byte	0x03, 0x5f
        /*0046*/ 	.short	0x0101


	//----- nvinfo : EIATTR_VRC_CTA_INIT_COUNT
	.align		4
        /*0048*/ 	.byte	0x02, 0x4a
	.zero		1
	.zero		1


	//----- nvinfo : EIATTR_EXIT_INSTR_OFFSETS
	.align		4
        /*004c*/ 	.byte	0x04, 0x1c
        /*004e*/ 	.short	(.L_15 - .L_14)


	//   ....[0]....
.L_14:
        /*0050*/ 	.word	0x00000a00


	//----- nvinfo : EIATTR_CBANK_PARAM_SIZE
	.align		4
.L_15:
        /*0054*/ 	.byte	0x03, 0x19
        /*0056*/ 	.short	0x0018


	//----- nvinfo : EIATTR_PARAM_CBANK
	.align		4
        /*0058*/ 	.byte	0x04, 0x0a
        /*005a*/ 	.short	(.L_17 - .L_16)
	.align		4
.L_16:
        /*005c*/ 	.word	index@(.nv.constant0._Z9matrixMulPKfS0_Pf)
        /*0060*/ 	.short	0x0380
        /*0062*/ 	.short	0x0018


	//----- nvinfo : EIATTR_SW_WAR
	.align		4
.L_17:
        /*0064*/ 	.byte	0x04, 0x36
        /*0066*/ 	.short	(.L_19 - .L_18)
.L_18:
        /*0068*/ 	.word	0x00000008
.L_19:


//--------------------- .nv.callgraph             --------------------------
	.section	.nv.callgraph,"",@"SHT_CUDA_CALLGRAPH"
	.align	4
	.sectionentsize	8
	.align		4
        /*0000*/ 	.word	0x00000000
	.align		4
        /*0004*/ 	.word	0xffffffff
	.align		4
        /*0008*/ 	.word	0x00000000
	.align		4
        /*000c*/ 	.word	0xfffffffe
	.align		4
        /*0010*/ 	.word	0x00000000
	.align		4
        /*0014*/ 	.word	0xfffffffd
	.align		4
        /*0018*/ 	.word	0x00000000
	.align		4
        /*001c*/ 	.word	0xfffffffc


//--------------------- .text._Z9matrixMulPKfS0_Pf --------------------------
	.section	.text._Z9matrixMulPKfS0_Pf,"ax",@progbits
	.align	128
        .global         _Z9matrixMulPKfS0_Pf
        .type           _Z9matrixMulPKfS0_Pf,@function
        .size           _Z9matrixMulPKfS0_Pf,(.L_x_7 - _Z9matrixMulPKfS0_Pf)
        .other          _Z9matrixMulPKfS0_Pf,@"STO_CUDA_ENTRY STV_DEFAULT"
_Z9matrixMulPKfS0_Pf:
.text._Z9matrixMulPKfS0_Pf:
[----:B------:R-:W-:Y:S01]  /*0000*/  LDC R1, c[0x0][0x37c] ;  /* 0x0000df00ff017b82 */ /* 0x000fe20000000800 */
[----:B------:R-:W0:Y:S07]  /*0010*/  S2R R0, SR_TID.Y ;  /* 0x0000000000007919 */ /* 0x000e2e0000002200 */
[----:B------:R-:W1:Y:S01]  /*0020*/  LDC R3, c[0x0][0x364] ;  /* 0x0000d900ff037b82 */ /* 0x000e620000000800 */
[----:B------:R-:W-:Y:S01]  /*0030*/  UMOV UR4, 0x400 ;  /* 0x0000040000047882 */ /* 0x000fe20000000000 */
[----:B------:R-:W-:Y:S01]  /*0040*/  HFMA2 R18, -RZ, RZ, 0, 0 ;  /* 0x00000000ff127431 */ /* 0x000fe200000001ff */
[----:B------:R-:W2:Y:S01]  /*0050*/  S2R R6, SR_TID.X ;  /* 0x0000000000067919 */ /* 0x000ea20000002100 */
[----:B------:R-:W-:Y:S01]  /*0060*/  UIADD3 UR5, UPT, UPT, UR4, 0x1000, URZ ;  /* 0x0000100004057890 */ /* 0x000fe2000fffe0ff */
[----:B------:R-:W-:Y:S01]  /*0070*/  MOV R8, RZ ;  /* 0x000000ff00087202 */ /* 0x000fe20000000f00 */
[----:B------:R-:W3:Y:S02]  /*0080*/  LDCU.64 UR8, c[0x0][0x358] ;  /* 0x00006b00ff0877ac */ /* 0x000ee40008000a00 */
[----:B------:R-:W4:Y:S08]  /*0090*/  S2UR UR6, SR_CgaCtaId ;  /* 0x00000000000679c3 */ /* 0x000f300000008800 */
[----:B------:R-:W0:Y:S08]  /*00a0*/  LDC R7, c[0x0][0x360] ;  /* 0x0000d800ff077b82 */ /* 0x000e300000000800 */
[----:B------:R-:W1:Y:S08]  /*00b0*/  S2UR UR7, SR_CTAID.Y ;  /* 0x00000000000779c3 */ /* 0x000e700000002600 */
[----:B------:R-:W5:Y:S01]  /*00c0*/  S2UR UR10, SR_CTAID.X ;  /* 0x00000000000a79c3 */ /* 0x000f620000002500 */
[----:B----4-:R-:W-:-:S02]  /*00d0*/  ULEA UR4, UR6, UR4, 0x18 ;  /* 0x0000000406047291 */ /* 0x010fc4000f8ec0ff */
[----:B------:R-:W-:Y:S01]  /*00e0*/  ULEA UR5, UR6, UR5, 0x18 ;  /* 0x0000000506057291 */ /* 0x000fe2000f8ec0ff */
[----:B0-----:R-:W-:Y:S01]  /*00f0*/  IMAD R9, R0, R7, RZ ;  /* 0x0000000700097224 */ /* 0x001fe200078e02ff */
[C---:B------:R-:W-:Y:S02]  /*0100*/  LOP3.LUT R13, R7.reuse, 0xfffffff8, RZ, 0xc0, !PT ;  /* 0xfffffff8070d7812 */ /* 0x040fe400078ec0ff */
[----:B------:R-:W-:Y:S02]  /*0110*/  LOP3.LUT R19, R7, 0x7, RZ, 0xc0, !PT ;  /* 0x0000000707137812 */ /* 0x000fe400078ec0ff */
[C---:B--2---:R-:W-:Y:S01]  /*0120*/  IADD3 R16, PT, PT, R9.reuse, R6, RZ ;  /* 0x0000000609107210 */ /* 0x044fe20007ffe0ff */
[----:B------:R-:W-:Y:S01]  /*0130*/  IMAD.MOV R13, RZ, RZ, -R13 ;  /* 0x000000ffff0d7224 */ /* 0x000fe200078e0a0d */
[----:B------:R-:W-:Y:S01]  /*0140*/  LEA R17, R9, UR4, 0x2 ;  /* 0x0000000409117c11 */ /* 0x000fe2000f8e10ff */
[----:B-1----:R-:W-:Y:S01]  /*0150*/  IMAD R2, R3, UR7, R0 ;  /* 0x0000000703027c24 */ /* 0x002fe2000f8e0200 */
[----:B------:R-:W-:-:S02]  /*0160*/  LEA R15, R16, UR4, 0x2 ;  /* 0x00000004100f7c11 */ /* 0x000fc4000f8e10ff */
[C---:B------:R-:W-:Y:S01]  /*0170*/  LOP3.LUT R20, R7.reuse, 0x3, RZ, 0xc0, !PT ;  /* 0x0000000307147812 */ /* 0x040fe200078ec0ff */
[----:B------:R-:W-:Y:S01]  /*0180*/  IMAD.SHL.U32 R3, R2, 0x400, RZ ;  /* 0x0000040002037824 */ /* 0x000fe200078e00ff */
[C---:B------:R-:W-:Y:S02]  /*0190*/  LOP3.LUT R10, R7.reuse, 0x7f8, RZ, 0xc0, !PT ;  /* 0x000007f8070a7812 */ /* 0x040fe400078ec0ff */
[----:B------:R-:W-:Y:S01]  /*01a0*/  LEA R14, R6, UR5, 0x2 ;  /* 0x00000005060e7c11 */ /* 0x000fe2000f8e10ff */
[----:B-----5:R-:W-:Y:S01]  /*01b0*/  IMAD R11, R7, UR10, RZ ;  /* 0x0000000a070b7c24 */ /* 0x020fe2000f8e02ff */
[----:B------:R-:W-:Y:S02]  /*01c0*/  LOP3.LUT R12, R3, R6, RZ, 0xfc, !PT ;  /* 0x00000006030c7212 */ /* 0x000fe400078efcff */
[----:B------:R-:W-:Y:S02]  /*01d0*/  LEA R16, R16, UR5, 0x2 ;  /* 0x0000000510107c11 */ /* 0x000fe4000f8e10ff */
[----:B---3--:R-:W-:-:S07]  /*01e0*/  IADD3 R17, PT, PT, R17, 0x10, RZ ;  /* 0x0000001011117810 */ /* 0x008fce0007ffe0ff */
.L_x_5:
[----:B0-----:R-:W0:Y:S01]  /*01f0*/  LDC.64 R4, c[0x0][0x380] ;  /* 0x0000e000ff047b82 */ /* 0x001e220000000a00 */
[--C-:B------:R-:W-:Y:S01]  /*0200*/  IMAD.IADD R22, R0, 0x1, R8.reuse ;  /* 0x0000000100167824 */ /* 0x100fe200078e0208 */
[----:B------:R-:W-:Y:S01]  /*0210*/  IADD3 R23, PT, PT, R11, R6, RZ ;  /* 0x000000060b177210 */ /* 0x000fe20007ffe0ff */
[----:B------:R-:W-:-:S03]  /*0220*/  IMAD.IADD R21, R12, 0x1, R8 ;  /* 0x000000010c157824 */ /* 0x000fc600078e0208 */
[----:B------:R-:W-:Y:S02]  /*0230*/  LEA R23, R22, R23, 0xa ;  /* 0x0000001716177211 */ /* 0x000fe400078e50ff */
[----:B------:R-:W1:Y:S01]  /*0240*/  LDC.64 R2, c[0x0][0x388] ;  /* 0x0000e200ff027b82 */ /* 0x000e620000000a00 */
[----:B0-----:R-:W-:-:S06]  /*0250*/  IMAD.WIDE.U32 R4, R21, 0x4, R4 ;  /* 0x0000000415047825 */ /* 0x001fcc00078e0004 */
[----:B------:R-:W2:Y:S01]  /*0260*/  LDG.E R4, desc[UR8][R4.64] ;  /* 0x0000000804047981 */ /* 0x000ea2000c1e1900 */
[----:B-1----:R-:W-:-:S06]  /*0270*/  IMAD.WIDE.U32 R2, R23, 0x4, R2 ;  /* 0x0000000417027825 */ /* 0x002fcc00078e0002 */
[----:B------:R-:W3:Y:S01]  /*0280*/  LDG.E R3, desc[UR8][R2.64] ;  /* 0x0000000802037981 */ /* 0x000ee2000c1e1900 */
[C---:B------:R-:W-:Y:S01]  /*0290*/  ISETP.GE.U32.AND P1, PT, R7.reuse, 0x8, PT ;  /* 0x000000080700780c */ /* 0x040fe20003f26070 */
[----:B------:R-:W-:Y:S01]  /*02a0*/  IMAD.IADD R8, R7, 0x1, R8 ;  /* 0x0000000107087824 */ /* 0x000fe200078e0208 */
[----:B------:R-:W-:-:S04]  /*02b0*/  MOV R22, RZ ;  /* 0x000000ff00167202 */ /* 0x000fc80000000f00 */
[----:B------:R-:W-:Y:S01]  /*02c0*/  ISETP.GE.U32.AND P0, PT, R8, 0x400, PT ;  /* 0x000004000800780c */ /* 0x000fe20003f06070 */
[----:B--2---:R0:W-:Y:S04]  /*02d0*/  STS [R15], R4 ;  /* 0x000000040f007388 */ /* 0x0041e80000000800 */
[----:B---3--:R0:W-:Y:S01]  /*02e0*/  STS [R16], R3 ;  /* 0x0000000310007388 */ /* 0x0081e20000000800 */
[----:B------:R-:W-:Y:S06]  /*02f0*/  BAR.SYNC.DEFER_BLOCKING 0x0 ;  /* 0x0000000000007b1d */ /* 0x000fec0000010000 */
[----:B------:R-:W-:Y:S05]  /*0300*/  @!P1 BRA `(.L_x_0) ;  /* 0x0000000000a09947 */ /* 0x000fea0003800000 */
[----:B------:R-:W-:Y:S01]  /*0310*/  IMAD.MOV.U32 R2, RZ, RZ, R17 ;  /* 0x000000ffff027224 */ /* 0x000fe200078e0011 */
[----:B0-----:R-:W-:Y:S01]  /*0320*/  MOV R4, R14 ;  /* 0x0000000e00047202 */ /* 0x001fe20000000f00 */
[----:B------:R-:W-:-:S07]  /*0330*/  IMAD.MOV.U32 R3, RZ, RZ, R13 ;  /* 0x000000ffff037224 */ /* 0x000fce00078e000d */
.L_x_1:
[----:B------:R-:W-:Y:S01]  /*0340*/  LDS R5, [R2+-0x10] ;  /* 0xfffff00002057984 */ /* 0x000fe20000000800 */
[----:B------:R-:W-:Y:S01]  /*0350*/  LEA R24, R7, R4, 0x2 ;  /* 0x0000000407187211 */ /* 0x000fe200078e10ff */
[----:B------:R-:W-:Y:S02]  /*0360*/  VIADD R3, R3, 0x8 ;  /* 0x0000000803037836 */ /* 0x000fe40000000000 */
[----:B------:R0:W1:Y:S02]  /*0370*/  LDS R21, [R4] ;  /* 0x0000000004157984 */ /* 0x0000640000000800 */
[----:B------:R-:W-:Y:S01]  /*0380*/  IMAD R28, R7, 0x4, R24 ;  /* 0x00000004071c7824 */ /* 0x000fe200078e0218 */
[----:B------:R-:W-:Y:S01]  /*0390*/  ISETP.NE.AND P1, PT, R3, RZ, PT ;  /* 0x000000ff0300720c */ /* 0x000fe20003f25270 */
[----:B------:R-:W-:Y:S03]  /*03a0*/  LDS R22, [R2+-0xc] ;  /* 0xfffff40002167984 */ /* 0x000fe60000000800 */
[C---:B------:R-:W-:Y:S01]  /*03b0*/  LEA R25, R7.reuse, R28, 0x2 ;  /* 0x0000001c07197211 */ /* 0x040fe200078e10ff */
[----:B------:R-:W2:Y:S01]  /*03c0*/  LDS R23, [R24] ;  /* 0x0000000018177984 */ /* 0x000ea20000000800 */
[----:B0-----:R-:W-:-:S03]  /*03d0*/  LEA R4, R7, R4, 0x5 ;  /* 0x0000000407047211 */ /* 0x001fc600078e28ff */
[----:B------:R-:W-:Y:S01]  /*03e0*/  IMAD R29, R7, 0x4, R25 ;  /* 0x00000004071d7824 */ /* 0x000fe200078e0219 */
[----:B------:R-:W-:Y:S01]  /*03f0*/  LDS R27, [R25] ;  /* 0x00000000191b7984 */ /* 0x000fe20000000800 */
[----:B-1----:R-:W-:-:S03]  /*0400*/  FFMA R21, R5, R21, R18 ;  /* 0x0000001505157223 */ /* 0x002fc60000000012 */
[----:B------:R-:W-:Y:S04]  /*0410*/  LDS R5, [R2+-0x8] ;  /* 0xfffff80002057984 */ /* 0x000fe80000000800 */
[----:B------:R-:W0:Y:S01]  /*0420*/  LDS R18, [R28] ;  /* 0x000000001c127984 */ /* 0x000e220000000800 */
[----:B--2---:R-:W-:-:S03]  /*0430*/  FFMA R26, R22, R23, R21 ;  /* 0x00000017161a7223 */ /* 0x004fc60000000015 */
[----:B------:R-:W1:Y:S04]  /*0440*/  LDS R23, [R2+-0x4] ;  /* 0xfffffc0002177984 */ /* 0x000e680000000800 */
[----:B------:R-:W-:Y:S04]  /*0450*/  LDS R21, [R2] ;  /* 0x0000000002157984 */ /* 0x000fe80000000800 */
[----:B------:R-:W2:Y:S01]  /*0460*/  LDS R22, [R29] ;  /* 0x000000001d167984 */ /* 0x000ea20000000800 */
[----:B0-----:R-:W-:Y:S01]  /*0470*/  FFMA R5, R5, R18, R26 ;  /* 0x0000001205057223 */ /* 0x001fe2000000001a */
[----:B------:R-:W-:-:S02]  /*0480*/  LEA R26, R7, R29, 0x2 ;  /* 0x0000001d071a7211 */ /* 0x000fc400078e10ff */
[----:B------:R-:W-:Y:S01]  /*0490*/  LDS R18, [R2+0x4] ;  /* 0x0000040002127984 */ /* 0x000fe20000000800 */
[----:B-1----:R-:W-:Y:S02]  /*04a0*/  FFMA R24, R23, R27, R5 ;  /* 0x0000001b17187223 */ /* 0x002fe40000000005 */
[C---:B------:R-:W-:Y:S01]  /*04b0*/  IMAD R28, R7.reuse, 0x4, R26 ;  /* 0x00000004071c7824 */ /* 0x040fe200078e021a */
[----:B------:R-:W0:Y:S04]  /*04c0*/  LDS R5, [R26] ;  /* 0x000000001a057984 */ /* 0x000e280000000800 */
[----:B------:R-:W-:Y:S01]  /*04d0*/  LEA R23, R7, R28, 0x2 ;  /* 0x0000001c07177211 */ /* 0x000fe200078e10ff */
[----:B--2---:R-:W-:Y:S01]  /*04e0*/  FFMA R21, R21, R22, R24 ;  /* 0x0000001615157223 */ /* 0x004fe20000000018 */
[----:B------:R-:W-:Y:S04]  /*04f0*/  LDS R28, [R28] ;  /* 0x000000001c1c7984 */ /* 0x000fe80000000800 */
[----:B------:R-:W1:Y:S04]  /*0500*/  LDS R22, [R2+0x8] ;  /* 0x0000080002167984 */ /* 0x000e680000000800 */
[----:B------:R-:W-:Y:S04]  /*0510*/  LDS R23, [R23] ;  /* 0x0000000017177984 */ /* 0x000fe80000000800 */
[----:B------:R2:W3:Y:S02]  /*0520*/  LDS R24, [R2+0xc] ;  /* 0x00000c0002187984 */ /* 0x0004e40000000800 */
[----:B--2---:R-:W-:-:S02]  /*0530*/  VIADD R2, R2, 0x20 ;  /* 0x0000002002027836 */ /* 0x004fc40000000000 */
[----:B0-----:R-:W-:-:S04]  /*0540*/  FFMA R5, R18, R5, R21 ;  /* 0x0000000512057223 */ /* 0x001fc80000000015 */
[----:B-1----:R-:W-:-:S04]  /*0550*/  FFMA R5, R22, R28, R5 ;  /* 0x0000001c16057223 */ /* 0x002fc80000000005 */
[----:B---3--:R-:W-:Y:S01]  /*0560*/  FFMA R18, R24, R23, R5 ;  /* 0x0000001718127223 */ /* 0x008fe20000000005 */
[----:B------:R-:W-:Y:S06]  /*0570*/  @P1 BRA `(.L_x_1) ;  /* 0xfffffffc00701947 */ /* 0x000fec000383ffff */
[----:B------:R-:W-:-:S07]  /*0580*/  MOV R22, R10 ;  /* 0x0000000a00167202 */ /* 0x000fce0000000f00 */
.L_x_0:
[----:B------:R-:W-:-:S13]  /*0590*/  ISETP.NE.AND P1, PT, R19, RZ, PT ;  /* 0x000000ff1300720c */ /* 0x000fda0003f25270 */
[----:B------:R-:W-:Y:S05]  /*05a0*/  @!P1 BRA `(.L_x_2) ;  /* 0x0000000000fc9947 */ /* 0x000fea0003800000 */
[----:B------:R-:W-:Y:S01]  /*05b0*/  VIADD R2, R19, 0xffffffff ;  /* 0xffffffff13027836 */ /* 0x000fe20000000000 */
[----:B------:R-:W-:-:S04]  /*05c0*/  ISETP.NE.AND P2, PT, R20, RZ, PT ;  /* 0x000000ff1400720c */ /* 0x000fc80003f45270 */
[----:B------:R-:W-:-:S13]  /*05d0*/  ISETP.GE.U32.AND P1, PT, R2, 0x3, PT ;  /* 0x000000030200780c */ /* 0x000fda0003f26070 */
[----:B------:R-:W-:Y:S05]  /*05e0*/  @!P1 BRA `(.L_x_3) ;  /* 0x0000000000649947 */ /* 0x000fea0003800000 */
[----:B------:R-:W1:Y:S01]  /*05f0*/  S2UR UR5, SR_CgaCtaId ;  /* 0x00000000000579c3 */ /* 0x000e620000008800 */
[----:B------:R-:W-:Y:S01]  /*0600*/  UMOV UR4, 0x400 ;  /* 0x0000040000047882 */ /* 0x000fe20000000000 */
[C---:B0-----:R-:W-:Y:S01]  /*0610*/  IMAD R3, R22.reuse, R7, R6 ;  /* 0x0000000716037224 */ /* 0x041fe200078e0206 */
[----:B------:R-:W-:Y:S01]  /*0620*/  UIADD3 UR6, UPT, UPT, UR4, 0x1000, URZ ;  /* 0x0000100004067890 */ /* 0x000fe2000fffe0ff */
[----:B------:R-:W-:Y:S02]  /*0630*/  IADD3 R2, PT, PT, R9, R22, RZ ;  /* 0x0000001609027210 */ /* 0x000fe40007ffe0ff */
[----:B------:R-:W-:Y:S01]  /*0640*/  IADD3 R22, PT, PT, R22, 0x4, RZ ;  /* 0x0000000416167810 */ /* 0x000fe20007ffe0ff */
[----:B-1----:R-:W-:Y:S02]  /*0650*/  ULEA UR6, UR5, UR6, 0x18 ;  /* 0x0000000605067291 */ /* 0x002fe4000f8ec0ff */
[----:B------:R-:W-:-:S04]  /*0660*/  ULEA UR4, UR5, UR4, 0x18 ;  /* 0x0000000405047291 */ /* 0x000fc8000f8ec0ff */
[----:B------:R-:W-:Y:S02]  /*0670*/  LEA R24, R3, UR6, 0x2 ;  /* 0x0000000603187c11 */ /* 0x000fe4000f8e10ff */
[----:B------:R-:W-:-:S03]  /*0680*/  LEA R4, R2, UR4, 0x2 ;  /* 0x0000000402047c11 */ /* 0x000fc6000f8e10ff */
[C---:B------:R-:W-:Y:S02]  /*0690*/  IMAD R26, R7.reuse, 0x4, R24 ;  /* 0x00000004071a7824 */ /* 0x040fe400078e0218 */
[----:B------:R-:W-:Y:S03]  /*06a0*/  LDS R5, [R4] ;  /* 0x0000000004057984 */ /* 0x000fe60000000800 */
[C---:B------:R-:W-:Y:S01]  /*06b0*/  LEA R21, R7.reuse, R26, 0x2 ;  /* 0x0000001a07157211 */ /* 0x040fe200078e10ff */
[----:B------:R-:W0:Y:S04]  /*06c0*/  LDS R24, [R24] ;  /* 0x0000000018187984 */ /* 0x000e280000000800 */
[----:B------:R-:W-:Y:S01]  /*06d0*/  LDS R3, [R4+0x4] ;  /* 0x0000040004037984 */ /* 0x000fe20000000800 */
[----:B------:R-:W-:-:S03]  /*06e0*/  IMAD R25, R7, 0x4, R21 ;  /* 0x0000000407197824 */ /* 0x000fc600078e0215 */
[----:B------:R-:W1:Y:S04]  /*06f0*/  LDS R26, [R26] ;  /* 0x000000001a1a7984 */ /* 0x000e680000000800 */
[----:B------:R-:W-:Y:S04]  /*0700*/  LDS R2, [R21] ;  /* 0x0000000015027984 */ /* 0x000fe80000000800 */
[----:B------:R-:W2:Y:S04]  /*0710*/  LDS R28, [R4+0x8] ;  /* 0x00000800041c7984 */ /* 0x000ea80000000800 */
[----:B------:R-:W-:Y:S04]  /*0720*/  LDS R23, [R4+0xc] ;  /* 0x00000c0004177984 */ /* 0x000fe80000000800 */
[----:B------:R-:W3:Y:S01]  /*0730*/  LDS R25, [R25] ;  /* 0x0000000019197984 */ /* 0x000ee20000000800 */
[----:B0-----:R-:W-:-:S04]  /*0740*/  FFMA R18, R5, R24, R18 ;  /* 0x0000001805127223 */ /* 0x001fc80000000012 */
[----:B-1----:R-:W-:-:S04]  /*0750*/  FFMA R3, R3, R26, R18 ;  /* 0x0000001a03037223 */ /* 0x002fc80000000012 */
[----:B--2---:R-:W-:-:S04]  /*0760*/  FFMA R2, R28, R2, R3 ;  /* 0x000000021c027223 */ /* 0x004fc80000000003 */
[----:B---3--:R-:W-:-:S07]  /*0770*/  FFMA R18, R23, R25, R2 ;  /* 0x0000001917127223 */ /* 0x008fce0000000002 */
.L_x_3:
[----:B------:R-:W-:Y:S05]  /*0780*/  @!P2 BRA `(.L_x_2) ;  /* 0x000000000084a947 */ /* 0x000fea0003800000 */
[----:B------:R-:W-:Y:S02]  /*0790*/  ISETP.NE.AND P1, PT, R20, 0x1, PT ;  /* 0x000000011400780c */ /* 0x000fe40003f25270 */
[----:B------:R-:W-:-:S11]  /*07a0*/  LOP3.LUT P2, RZ, R7, 0x1, RZ, 0xc0, !PT ;  /* 0x0000000107ff7812 */ /* 0x000fd6000784c0ff */
[----:B------:R-:W-:Y:S05]  /*07b0*/  @!P1 BRA `(.L_x_4) ;  /* 0x0000000000449947 */ /* 0x000fea0003800000 */
[----:B------:R-:W1:Y:S01]  /*07c0*/  S2UR UR5, SR_CgaCtaId ;  /* 0x00000000000579c3 */ /* 0x000e620000008800 */
[----:B------:R-:W-:Y:S01]  /*07d0*/  UMOV UR4, 0x400 ;  /* 0x0000040000047882 */ /* 0x000fe20000000000 */
[C---:B0-----:R-:W-:Y:S01]  /*07e0*/  IMAD R3, R22.reuse, R7, R6 ;  /* 0x0000000716037224 */ /* 0x041fe200078e0206 */
[----:B------:R-:W-:Y:S01]  /*07f0*/  UIADD3 UR6, UPT, UPT, UR4, 0x1000, URZ ;  /* 0x0000100004067890 */ /* 0x000fe2000fffe0ff */
[----:B------:R-:W-:Y:S02]  /*0800*/  IMAD.IADD R2, R9, 0x1, R22 ;  /* 0x0000000109027824 */ /* 0x000fe400078e0216 */
[----:B------:R-:W-:Y:S01]  /*0810*/  VIADD R22, R22, 0x2 ;  /* 0x0000000216167836 */ /* 0x000fe20000000000 */
[----:B-1----:R-:W-:Y:S02]  /*0820*/  ULEA UR6, UR5, UR6, 0x18 ;  /* 0x0000000605067291 */ /* 0x002fe4000f8ec0ff */
[----:B------:R-:W-:-:S04]  /*0830*/  ULEA UR4, UR5, UR4, 0x18 ;  /* 0x0000000405047291 */ /* 0x000fc8000f8ec0ff */
[----:B------:R-:W-:Y:S02]  /*0840*/  LEA R4, R3, UR6, 0x2 ;  /* 0x0000000603047c11 */ /* 0x000fe4000f8e10ff */
[----:B------:R-:W-:Y:S02]  /*0850*/  LEA R2, R2, UR4, 0x2 ;  /* 0x0000000402027c11 */ /* 0x000fe4000f8e10ff */
[----:B------:R-:W-:Y:S02]  /*0860*/  LEA R5, R7, R4, 0x2 ;  /* 0x0000000407057211 */ /* 0x000fe400078e10ff */
[----:B------:R-:W-:Y:S04]  /*0870*/  LDS R4, [R4] ;  /* 0x0000000004047984 */ /* 0x000fe80000000800 */
[----:B------:R-:W0:Y:S04]  /*0880*/  LDS R3, [R2] ;  /* 0x0000000002037984 */ /* 0x000e280000000800 */
[----:B------:R-:W-:Y:S04]  /*0890*/  LDS R24, [R2+0x4] ;  /* 0x0000040002187984 */ /* 0x000fe80000000800 */
[----:B------:R-:W1:Y:S01]  /*08a0*/  LDS R5, [R5] ;  /* 0x0000000005057984 */ /* 0x000e620000000800 */
[----:B0-----:R-:W-:-:S04]  /*08b0*/  FFMA R3, R3, R4, R18 ;  /* 0x0000000403037223 */ /* 0x001fc80000000012 */
[----:B-1----:R-:W-:-:S07]  /*08c0*/  FFMA R18, R24, R5, R3 ;  /* 0x0000000518127223 */ /* 0x002fce0000000003 */
.L_x_4:
[----:B------:R-:W-:Y:S05]  /*08d0*/  @!P2 BRA `(.L_x_2) ;  /* 0x000000000030a947 */ /* 0x000fea0003800000 */
[----:B------:R-:W1:Y:S01]  /*08e0*/  S2UR UR5, SR_CgaCtaId ;  /* 0x00000000000579c3 */ /* 0x000e620000008800 */
[----:B------:R-:W-:Y:S01]  /*08f0*/  UMOV UR4, 0x400 ;  /* 0x0000040000047882 */ /* 0x000fe20000000000 */
[-C--:B0-----:R-:W-:Y:S01]  /*0900*/  IMAD R3, R7, R22.reuse, R6 ;  /* 0x0000001607037224 */ /* 0x081fe200078e0206 */
[----:B------:R-:W-:Y:S01]  /*0910*/  UIADD3 UR6, UPT, UPT, UR4, 0x1000, URZ ;  /* 0x0000100004067890 */ /* 0x000fe2000fffe0ff */
[----:B------:R-:W-:-:S03]  /*0920*/  IADD3 R2, PT, PT, R9, R22, RZ ;  /* 0x0000001609027210 */ /* 0x000fc60007ffe0ff */
[----:B-1----:R-:W-:Y:S02]  /*0930*/  ULEA UR6, UR5, UR6, 0x18 ;  /* 0x0000000605067291 */ /* 0x002fe4000f8ec0ff */
[----:B------:R-:W-:-:S04]  /*0940*/  ULEA UR4, UR5, UR4, 0x18 ;  /* 0x0000000405047291 */ /* 0x000fc8000f8ec0ff */
[----:B------:R-:W-:Y:S02]  /*0950*/  LEA R4, R3, UR6, 0x2 ;  /* 0x0000000603047c11 */ /* 0x000fe4000f8e10ff */
[----:B------:R-:W-:-:S04]  /*0960*/  LEA R2, R2, UR4, 0x2 ;  /* 0x0000000402027c11 */ /* 0x000fc8000f8e10ff */
[----:B------:R-:W-:Y:S04]  /*0970*/  LDS R4, [R4] ;  /* 0x0000000004047984 */ /* 0x000fe80000000800 */
[----:B------:R-:W0:Y:S02]  /*0980*/  LDS R3, [R2] ;  /* 0x0000000002037984 */ /* 0x000e240000000800 */
[----:B0-----:R-:W-:-:S07]  /*0990*/  FFMA R18, R3, R4, R18 ;  /* 0x0000000403127223 */ /* 0x001fce0000000012 */
.L_x_2:
[----:B------:R-:W-:Y:S06]  /*09a0*/  BAR.SYNC.DEFER_BLOCKING 0x0 ;  /* 0x0000000000007b1d */ /* 0x000fec0000010000 */
[----:B------:R-:W-:Y:S05]  /*09b0*/  @!P0 BRA `(.L_x_5) ;  /* 0xfffffff8000c8947 */ /* 0x000fea000383ffff */
[----:B0-----:R-:W0:Y:S01]  /*09c0*/  LDC.64 R2, c[0x0][0x390] ;  /* 0x0000e400ff027b82 */ /* 0x001e220000000a00 */
[----:B------:R-:W-:-:S04]  /*09d0*/  IMAD.IADD R11, R11, 0x1, R12 ;  /* 0x000000010b0b7824 */ /* 0x000fc800078e020c */
[----:B0-----:R-:W-:-:S05]  /*09e0*/  IMAD.WIDE R2, R11, 0x4, R2 ;  /* 0x000000040b027825 */ /* 0x001fca00078e0202 */
[----:B------:R-:W-:Y:S01]  /*09f0*/  STG.E desc[UR8][R2.64], R18 ;  /* 0x0000001202007986 */ /* 0x000fe2000c101908 */
[----:B------:R-:W-:Y:S05]  /*0a00*/  EXIT ;  /* 0x000000000000794d */ /* 0x000fea0003800000 */
.L_x_6:
[----:B------:R-:W-:-:S00]  /*0a10*/  BRA `(.L_x_6) ;  /* 0xfffffffc00fc7947 */ /* 0x000fc0000383ffff */
[----:B------:R-:W-:-:S00]  /*0a20*/  NOP ;  /* 0x0000000000007918 */ /* 0x000fc00000000000 */
        /* <DEDUP_REMOVED lines=13> */
.L_x_7:


//--------------------- .nv.shared._Z9matrixMulPKfS0_Pf --------------------------
	.section	.nv.shared._Z9matrixMulPKfS0_Pf,"aw",@nobits
	.sectionflags	@""
	.align	4
.nv.shared._Z9matrixMulPKfS0_Pf:
	.zero		9216


//--------------------- .nv.shared.reserved.0     --------------------------
	.section	.nv.shared.reserved.0,"aw",@nobits
	.weak		__nv_reservedSMEM_offset_0_alias
	.size		__nv_reservedSMEM_offset_0_alias, 0, 64
	.other		__nv_reservedSMEM_offset_0_alias,@"STO_CUDA_RESERVED_SHARED STV_DEFAULT"
__nv_reservedSMEM_offset_0_alias:
	.zero		0
	.zero		64


//--------------------- .nv.constant0._Z9matrixMulPKfS0_Pf --------------------------
	.section	.nv.constant0._Z9matrixMulPKfS0_Pf,"a",@progbits
	.sectionflags	@""
	.align	4
.nv.constant0._Z9matrixMulPKfS0_Pf:
	.zero		920


//--------------------- SYMBOLS --------------------------

	.type		.nv.reservedSmem.offset0,@object
	.size		.nv.reservedSmem.offset0,0x4
	.type		.nv.reservedSmem.cap,@object
	.size		.nv.reservedSmem.cap,0x4
